	.headerflags	@"EF_CUDA_TEXMODE_UNIFIED EF_CUDA_64BIT_ADDRESS EF_CUDA_ACCELERATORS EF_CUDA_SM90 EF_CUDA_VIRTUAL_SM(EF_CUDA_SM90)"
	.elftype	@"ET_EXEC"


//--------------------- .nv.info                  --------------------------
	.section	.nv.info,"",@"SHT_CUDA_INFO"
	.align	4


	//----- nvinfo : EIATTR_REGCOUNT
	.align		4
        /*0000*/ 	.byte	0x04, 0x2f
        /*0002*/ 	.short	(.L_1 - .L_0)
	.align		4
.L_0:
        /*0004*/ 	.word	index@(triton_poi_fused_mean_0)
        /*0008*/ 	.word	0x00000018


	//----- nvinfo : EIATTR_MIN_STACK_SIZE
	.align		4
.L_1:
        /*000c*/ 	.byte	0x04, 0x12
        /*000e*/ 	.short	(.L_3 - .L_2)
	.align		4
.L_2:
        /*0010*/ 	.word	index@(triton_poi_fused_mean_0)
        /*0014*/ 	.word	0x00000000


	//----- nvinfo : EIATTR_FRAME_SIZE
	.align		4
.L_3:
        /*0018*/ 	.byte	0x04, 0x11
        /*001a*/ 	.short	(.L_5 - .L_4)
	.align		4
.L_4:
        /*001c*/ 	.word	index@(triton_poi_fused_mean_0)
        /*0020*/ 	.word	0x00000000


	//----- nvinfo : EIATTR_MIN_STACK_SIZE
	.align		4
.L_5:
        /*0024*/ 	.byte	0x04, 0x12
        /*0026*/ 	.short	(.L_7 - .L_6)
	.align		4
.L_6:
        /*0028*/ 	.word	index@(triton_poi_fused_mean_0)
        /*002c*/ 	.word	0x00000000
.L_7:


//--------------------- .nv.info.triton_poi_fused_mean_0 --------------------------
	.section	.nv.info.triton_poi_fused_mean_0,"",@"SHT_CUDA_INFO"
	.sectionflags	@""
	.align	4


	//----- nvinfo : EIATTR_CUDA_API_VERSION
	.align		4
        /*0000*/ 	.byte	0x04, 0x37
        /*0002*/ 	.short	(.L_9 - .L_8)
.L_8:
        /*0004*/ 	.word	0x0000007c


	//----- nvinfo : EIATTR_KPARAM_INFO
	.align		4
.L_9:
        /*0008*/ 	.byte	0x04, 0x17
        /*000a*/ 	.short	(.L_11 - .L_10)
.L_10:
        /*000c*/ 	.word	0x00000000
        /*0010*/ 	.short	0x0002
        /*0012*/ 	.short	0x0010
        /*0014*/ 	.byte	0x00, 0xf0, 0x11, 0x00


	//----- nvinfo : EIATTR_KPARAM_INFO
	.align		4
.L_11:
        /*0018*/ 	.byte	0x04, 0x17
        /*001a*/ 	.short	(.L_13 - .L_12)
.L_12:
        /*001c*/ 	.word	0x00000000
        /*0020*/ 	.short	0x0001
        /*0022*/ 	.short	0x0008
        /*0024*/ 	.byte	0x00, 0xf4, 0x21, 0x00


	//----- nvinfo : EIATTR_KPARAM_INFO
	.align		4
.L_13:
        /*0028*/ 	.byte	0x04, 0x17
        /*002a*/ 	.short	(.L_15 - .L_14)
.L_14:
        /*002c*/ 	.word	0x00000000
        /*0030*/ 	.short	0x0000
        /*0032*/ 	.short	0x0000
        /*0034*/ 	.byte	0x00, 0xf4, 0x21, 0x00


	//----- nvinfo : EIATTR_SPARSE_MMA_MASK
	.align		4
.L_15:
        /*0038*/ 	.byte	0x03, 0x50
        /*003a*/ 	.short	0x0000


	//----- nvinfo : EIATTR_MAXREG_COUNT
	.align		4
        /*003c*/ 	.byte	0x03, 0x1b
        /*003e*/ 	.short	0x00ff


	//----- nvinfo : EIATTR_EXIT_INSTR_OFFSETS
	.align		4
        /*0040*/ 	.byte	0x04, 0x1c
        /*0042*/ 	.short	(.L_17 - .L_16)


	//   ....[0]....
.L_16:
        /*0044*/ 	.word	0x00000370


	//   ....[1]....
        /*0048*/ 	.word	0x000003a0


	//----- nvinfo : EIATTR_REQNTID
	.align		4
.L_17:
        /*004c*/ 	.byte	0x04, 0x10
        /*004e*/ 	.short	(.L_19 - .L_18)
.L_18:
        /*0050*/ 	.word	0x00000020
        /*0054*/ 	.word	0x00000001
        /*0058*/ 	.word	0x00000001


	//----- nvinfo : EIATTR_CBANK_PARAM_SIZE
	.align		4
.L_19:
        /*005c*/ 	.byte	0x03, 0x19
        /*005e*/ 	.short	0x0014


	//----- nvinfo : EIATTR_PARAM_CBANK
	.align		4
        /*0060*/ 	.byte	0x04, 0x0a
        /*0062*/ 	.short	(.L_21 - .L_20)
	.align		4
.L_20:
        /*0064*/ 	.word	index@(.nv.constant0.triton_poi_fused_mean_0)
        /*0068*/ 	.short	0x0210
        /*006a*/ 	.short	0x0014


	//----- nvinfo : EIATTR_SW_WAR
	.align		4
.L_21:
        /*006c*/ 	.byte	0x04, 0x36
        /*006e*/ 	.short	(.L_23 - .L_22)
.L_22:
        /*0070*/ 	.word	0x00000008
.L_23:


//--------------------- .nv.callgraph             --------------------------
	.section	.nv.callgraph,"",@"SHT_CUDA_CALLGRAPH"
	.align	4
	.sectionentsize	8
	.align		4
        /*0000*/ 	.word	0x00000000
	.align		4
        /*0004*/ 	.word	0xffffffff
	.align		4
        /*0008*/ 	.word	0x00000000
	.align		4
        /*000c*/ 	.word	0xfffffffe
	.align		4
        /*0010*/ 	.word	0x00000000
	.align		4
        /*0014*/ 	.word	0xfffffffd
	.align		4
        /*0018*/ 	.word	0x00000000
	.align		4
        /*001c*/ 	.word	0xfffffffc


//--------------------- .text.triton_poi_fused_mean_0 --------------------------
	.section	.text.triton_poi_fused_mean_0,"ax",@progbits
	.align	128
        .global         triton_poi_fused_mean_0
        .type           triton_poi_fused_mean_0,@function
        .size           triton_poi_fused_mean_0,(.L_x_1 - triton_poi_fused_mean_0)
        .other          triton_poi_fused_mean_0,@"STO_CUDA_ENTRY STV_DEFAULT"
triton_poi_fused_mean_0:
.text.triton_poi_fused_mean_0:
[----:B------:R-:W0:Y:S02]  /*0000*/  LDC R1, c[0x0][0x28] ;  /* 0x00000a00ff017b82 */ /* 0x000e240000000800 */
[----:B------:R-:W1:Y:S01]  /*0010*/  S2R R20, SR_TID.X ;  /* 0x0000000000147919 */ /* 0x000e620000002100 */
[----:B------:R-:W2:Y:S01]  /*0020*/  LDC.64 R4, c[0x0][0x210] ;  /* 0x00008400ff047b82 */ /* 0x000ea20000000a00 */
[----:B------:R-:W-:Y:S01]  /*0030*/  ULDC.64 UR4, c[0x0][0x208] ;  /* 0x0000820000047ab9 */ /* 0x000fe20000000a00 */
[----:B------:R-:W-:Y:S01]  /*0040*/  CS2R R8, SRZ ;  /* 0x0000000000087805 */ /* 0x000fe2000001ff00 */
[----:B------:R-:W3:Y:S01]  /*0050*/  S2R R7, SR_CTAID.X ;  /* 0x0000000000077919 */ /* 0x000ee20000002500 */
[----:B------:R-:W-:Y:S02]  /*0060*/  CS2R R10, SRZ ;  /* 0x00000000000a7805 */ /* 0x000fe4000001ff00 */
[----:B------:R-:W-:Y:S02]  /*0070*/  MOV R6, RZ ;  /* 0x000000ff00067202 */ /* 0x000fe40000000f00 */
[----:B------:R-:W-:Y:S02]  /*0080*/  CS2R R12, SRZ ;  /* 0x00000000000c7805 */ /* 0x000fe4000001ff00 */
[----:B------:R-:W-:-:S02]  /*0090*/  CS2R R14, SRZ ;  /* 0x00000000000e7805 */ /* 0x000fc4000001ff00 */
[----:B-1----:R-:W-:-:S04]  /*00a0*/  LOP3.LUT R0, R20, 0xf, RZ, 0xc0, !PT ;  /* 0x0000000f14007812 */ /* 0x002fc800078ec0ff */
[----:B---3--:R-:W-:Y:S01]  /*00b0*/  LEA R7, R7, R0, 0x4 ;  /* 0x0000000007077211 */ /* 0x008fe200078e20ff */
[----:B------:R-:W-:-:S03]  /*00c0*/  HFMA2.MMA R0, -RZ, RZ, 0, 0 ;  /* 0x00000000ff007435 */ /* 0x000fc600000001ff */
[C---:B------:R-:W-:Y:S02]  /*00d0*/  ISETP.GE.AND P0, PT, R7.reuse, 0x10, PT ;  /* 0x000000100700780c */ /* 0x040fe40003f06270 */
[----:B------:R-:W-:-:S05]  /*00e0*/  SHF.L.U32 R3, R7, 0x4, RZ ;  /* 0x0000000407037819 */ /* 0x000fca00000006ff */
[----:B--2---:R-:W-:Y:S01]  /*00f0*/  IMAD.WIDE R4, R3, 0x4, R4 ;  /* 0x0000000403047825 */ /* 0x004fe200078e0204 */
[----:B------:R-:W-:Y:S02]  /*0100*/  CS2R R2, SRZ ;  /* 0x0000000000027805 */ /* 0x000fe4000001ff00 */
[----:B------:R-:W-:-:S03]  /*0110*/  CS2R R16, SRZ ;  /* 0x0000000000107805 */ /* 0x000fc6000001ff00 */
[----:B------:R-:W2:Y:S04]  /*0120*/  @!P0 LDG.E.EL R0, desc[UR4][R4.64] ;  /* 0x0000000404008981 */ /* 0x000ea8000c2e1900 */
[----:B------:R-:W3:Y:S04]  /*0130*/  @!P0 LDG.E.EL R2, desc[UR4][R4.64+0x4] ;  /* 0x0000040404028981 */ /* 0x000ee8000c2e1900 */
[----:B------:R-:W3:Y:S04]  /*0140*/  @!P0 LDG.E.EL R3, desc[UR4][R4.64+0x14] ;  /* 0x0000140404038981 */ /* 0x000ee8000c2e1900 */
[----:B------:R-:W2:Y:S04]  /*0150*/  @!P0 LDG.E.EL R9, desc[UR4][R4.64+0x10] ;  /* 0x0000100404098981 */ /* 0x000ea8000c2e1900 */
[----:B------:R-:W4:Y:S01]  /*0160*/  @!P0 LDG.E.EL R10, desc[UR4][R4.64+0x24] ;  /* 0x00002404040a8981 */ /* 0x000f22000c2e1900 */
[----:B------:R-:W-:-:S03]  /*0170*/  CS2R R18, SRZ ;  /* 0x0000000000127805 */ /* 0x000fc6000001ff00 */
[----:B------:R-:W5:Y:S04]  /*0180*/  @!P0 LDG.E.EL R6, desc[UR4][R4.64+0x20] ;  /* 0x0000200404068981 */ /* 0x000f68000c2e1900 */
        /* <DEDUP_REMOVED lines=9> */
[----:B------:R-:W5:Y:S01]  /*0220*/  @!P0 LDG.E.EL R19, desc[UR4][R4.64+0x3c] ;  /* 0x00003c0404138981 */ /* 0x000f62000c2e1900 */
[----:B------:R-:W-:-:S04]  /*0230*/  LOP3.LUT P0, RZ, R20, 0x10, RZ, 0xc0, !PT ;  /* 0x0000001014ff7812 */ /* 0x000fc8000780c0ff */
[----:B------:R-:W-:Y:S01]  /*0240*/  ISETP.LT.AND P0, PT, R7, 0x10, !P0 ;  /* 0x000000100700780c */ /* 0x000fe20004701270 */
[----:B---3--:R-:W-:Y:S02]  /*0250*/  FADD R21, R3, R2 ;  /* 0x0000000203157221 */ /* 0x008fe40000000000 */
[----:B------:R-:W1:Y:S01]  /*0260*/  LDC.64 R2, c[0x0][0x218] ;  /* 0x00008600ff027b82 */ /* 0x000e620000000a00 */
[----:B--2---:R-:W-:Y:S01]  /*0270*/  FADD R9, R9, R0 ;  /* 0x0000000009097221 */ /* 0x004fe20000000000 */
[----:B----4-:R-:W-:-:S03]  /*0280*/  FADD R10, R21, R10 ;  /* 0x0000000a150a7221 */ /* 0x010fc60000000000 */
[----:B-----5:R-:W-:Y:S01]  /*0290*/  FADD R9, R9, R6 ;  /* 0x0000000609097221 */ /* 0x020fe20000000000 */
[----:B------:R-:W-:Y:S01]  /*02a0*/  FADD R10, R10, R11 ;  /* 0x0000000b0a0a7221 */ /* 0x000fe20000000000 */
[----:B------:R-:W-:Y:S02]  /*02b0*/  FADD R13, R13, R12 ;  /* 0x0000000c0d0d7221 */ /* 0x000fe40000000000 */
[----:B------:R-:W-:Y:S01]  /*02c0*/  FADD R8, R9, R8 ;  /* 0x0000000809087221 */ /* 0x000fe20000000000 */
[----:B------:R-:W-:Y:S01]  /*02d0*/  FMUL R9, R10, 0.25 ;  /* 0x3e8000000a097820 */ /* 0x000fe20000400000 */
[----:B------:R-:W-:-:S03]  /*02e0*/  FADD R14, R13, R14 ;  /* 0x0000000e0d0e7221 */ /* 0x000fc60000000000 */
[----:B------:R-:W-:Y:S01]  /*02f0*/  FFMA R8, R8, 0.25, R9 ;  /* 0x3e80000008087823 */ /* 0x000fe20000000009 */
[----:B------:R-:W-:Y:S01]  /*0300*/  FADD R17, R17, R16 ;  /* 0x0000001011117221 */ /* 0x000fe20000000000 */
[----:B------:R-:W-:-:S03]  /*0310*/  FADD R15, R14, R15 ;  /* 0x0000000f0e0f7221 */ /* 0x000fc60000000000 */
[----:B------:R-:W-:Y:S01]  /*0320*/  FADD R18, R17, R18 ;  /* 0x0000001211127221 */ /* 0x000fe20000000000 */
[----:B------:R-:W-:-:S03]  /*0330*/  FFMA R8, R15, 0.25, R8 ;  /* 0x3e8000000f087823 */ /* 0x000fc60000000008 */
[----:B------:R-:W-:Y:S01]  /*0340*/  FADD R19, R18, R19 ;  /* 0x0000001312137221 */ /* 0x000fe20000000000 */
[----:B-1----:R-:W-:-:S04]  /*0350*/  IMAD.WIDE R2, R7, 0x4, R2 ;  /* 0x0000000407027825 */ /* 0x002fc800078e0202 */
[----:B------:R-:W-:Y:S01]  /*0360*/  FFMA R8, R19, 0.25, R8 ;  /* 0x3e80000013087823 */ /* 0x000fe20000000008 */
[----:B------:R-:W-:Y:S06]  /*0370*/  @!P0 EXIT ;  /* 0x000000000000894d */ /* 0x000fec0003800000 */
[----:B------:R-:W-:-:S05]  /*0380*/  FMUL R5, R8, 0.25 ;  /* 0x3e80000008057820 */ /* 0x000fca0000400000 */
[----:B------:R-:W-:Y:S01]  /*0390*/  STG.E desc[UR4][R2.64], R5 ;  /* 0x0000000502007986 */ /* 0x000fe2000c101904 */
[----:B------:R-:W-:Y:S05]  /*03a0*/  EXIT ;  /* 0x000000000000794d */ /* 0x000fea0003800000 */
.L_x_0:
[----:B------:R-:W-:-:S00]  /*03b0*/  BRA `(.L_x_0) ;  /* 0xfffffffc00fc7947 */ /* 0x000fc0000383ffff */
[----:B------:R-:W-:-:S00]  /*03c0*/  NOP ;  /* 0x0000000000007918 */ /* 0x000fc00000000000 */
        /* <DEDUP_REMOVED lines=11> */
.L_x_1:


//--------------------- .nv.constant0.triton_poi_fused_mean_0 --------------------------
	.section	.nv.constant0.triton_poi_fused_mean_0,"a",@progbits
	.sectionflags	@""
	.align	4
.nv.constant0.triton_poi_fused_mean_0:
	.zero		548
